//
// Generated by NVIDIA NVVM Compiler
//
// Compiler Build ID: CL-36424714
// Cuda compilation tools, release 13.0, V13.0.88
// Based on NVVM 20.0.0
//

.version 9.0
.target sm_100
.address_size 64

	// .globl	_Z3addPKfPfi

.visible .entry _Z3addPKfPfi(
	.param .u64 .ptr .align 1 _Z3addPKfPfi_param_0,
	.param .u64 .ptr .align 1 _Z3addPKfPfi_param_1,
	.param .u32 _Z3addPKfPfi_param_2
)
{
	.reg .pred 	%p<3>;
	.reg .b32 	%r<11>;
	.reg .b32 	%f<3>;
	.reg .b64 	%rd<8>;

	ld.param.u64 	%rd3, [_Z3addPKfPfi_param_0];
	ld.param.u64 	%rd4, [_Z3addPKfPfi_param_1];
	ld.param.u32 	%r6, [_Z3addPKfPfi_param_2];
	mov.u32 	%r7, %ctaid.x;
	mov.u32 	%r1, %ntid.x;
	mov.u32 	%r8, %tid.x;
	mad.lo.s32 	%r10, %r7, %r1, %r8;
	setp.ge.s32 	%p1, %r10, %r6;
	@%p1 bra 	$L__BB0_3;
	mov.u32 	%r9, %nctaid.x;
	mul.lo.s32 	%r3, %r1, %r9;
	cvta.to.global.u64 	%rd1, %rd3;
	cvta.to.global.u64 	%rd2, %rd4;
$L__BB0_2:
	mul.wide.s32 	%rd5, %r10, 4;
	add.s64 	%rd6, %rd1, %rd5;
	ld.global.f32 	%f1, [%rd6];
	add.f32 	%f2, %f1, 0f40000000;
	add.s64 	%rd7, %rd2, %rd5;
	st.global.f32 	[%rd7], %f2;
	add.s32 	%r10, %r10, %r3;
	setp.lt.s32 	%p2, %r10, %r6;
	@%p2 bra 	$L__BB0_2;
$L__BB0_3:
	ret;

}


// ===== COMPILED SASS (sm_100) =====

	.target	sm_100

	.elftype	@"ET_EXEC"


//--------------------- .note.nv.tkinfo           --------------------------
	.section	.note.nv.tkinfo,"",@"SHT_NOTE"
	.sectionflags	@"SHF_NOTE_NV_TKINFO"
	.tkinfo
        /*0018*/ 	.word	0x00000002
        /*0030*/ 	.string	""
        /*0030*/ 	.string	"ptxas"
        /*0030*/ 	.string	"Cuda compilation tools, release 13.0, V13.0.88"
        /*0030*/ 	.string	"Build cuda_13.0.r13.0/compiler.36424714_0"
        /*0030*/ 	.string	"-arch sm_100 -m 64 "



//--------------------- .note.nv.cuinfo           --------------------------
	.section	.note.nv.cuinfo,"",@"SHT_NOTE"
	.sectionflags	@"SHF_NOTE_NV_CUINFO"
        /*0018*/ 	.short	0x0002
        /*001a*/ 	.short	0x0064
        /*001c*/ 	.short	0x0082
	.zero		2


//--------------------- .nv.info                  --------------------------
	.section	.nv.info,"",@"SHT_CUDA_INFO"
	.align	4


	//----- nvinfo : EIATTR_REGCOUNT
	.align		4
        /*0000*/ 	.byte	0x04, 0x2f
        /*0002*/ 	.short	(.L_1 - .L_0)
	.align		4
.L_0:
        /*0004*/ 	.word	index@(_Z3addPKfPfi)
        /*0008*/ 	.word	0x00000010


	//----- nvinfo : EIATTR_FRAME_SIZE
	.align		4
.L_1:
        /*000c*/ 	.byte	0x04, 0x11
        /*000e*/ 	.short	(.L_3 - .L_2)
	.align		4
.L_2:
        /*0010*/ 	.word	index@(_Z3addPKfPfi)
        /*0014*/ 	.word	0x00000000


	//----- nvinfo : EIATTR_MIN_STACK_SIZE
	.align		4
.L_3:
        /*0018*/ 	.byte	0x04, 0x12
        /*001a*/ 	.short	(.L_5 - .L_4)
	.align		4
.L_4:
        /*001c*/ 	.word	index@(_Z3addPKfPfi)
        /*0020*/ 	.word	0x00000000
.L_5:


//--------------------- .nv.compat                --------------------------
	.section	.nv.compat,"",@"SHT_CUDA_COMPAT_INFO"
	.align	4
        /*0000*/ 	.byte	0x02, 0x09, 0x00, 0x00, 0x02, 0x02, 0x01, 0x00, 0x02, 0x05, 0x05, 0x00, 0x03, 0x07, 0x01, 0x01
        /*0010*/ 	.byte	0x02, 0x03, 0x00, 0x00, 0x02, 0x06, 0x01, 0x00, 0x04, 0x0b, 0x08, 0x00, 0x09, 0x00, 0x00, 0x00
        /*0020*/ 	.byte	0x00, 0x00, 0x00, 0x00


//--------------------- .nv.info._Z3addPKfPfi     --------------------------
	.section	.nv.info._Z3addPKfPfi,"",@"SHT_CUDA_INFO"
	.sectionflags	@""
	.align	4


	//----- nvinfo : EIATTR_CUDA_API_VERSION
	.align		4
        /*0000*/ 	.byte	0x04, 0x37
        /*0002*/ 	.short	(.L_7 - .L_6)
.L_6:
        /*0004*/ 	.word	0x00000082


	//----- nvinfo : EIATTR_KPARAM_INFO
	.align		4
.L_7:
        /*0008*/ 	.byte	0x04, 0x17
        /*000a*/ 	.short	(.L_9 - .L_8)
.L_8:
        /*000c*/ 	.word	0x00000000
        /*0010*/ 	.short	0x0002
        /*0012*/ 	.short	0x0010
        /*0014*/ 	.byte	0x00, 0xf0, 0x11, 0x00


	//----- nvinfo : EIATTR_KPARAM_INFO
	.align		4
.L_9:
        /*0018*/ 	.byte	0x04, 0x17
        /*001a*/ 	.short	(.L_11 - .L_10)
.L_10:
        /*001c*/ 	.word	0x00000000
        /*0020*/ 	.short	0x0001
        /*0022*/ 	.short	0x0008
        /*0024*/ 	.byte	0x00, 0xf5, 0x21, 0x00


	//----- nvinfo : EIATTR_KPARAM_INFO
	.align		4
.L_11:
        /*0028*/ 	.byte	0x04, 0x17
        /*002a*/ 	.short	(.L_13 - .L_12)
.L_12:
        /*002c*/ 	.word	0x00000000
        /*0030*/ 	.short	0x0000
        /*0032*/ 	.short	0x0000
        /*0034*/ 	.byte	0x00, 0xf5, 0x21, 0x00


	//----- nvinfo : EIATTR_SPARSE_MMA_MASK
	.align		4
.L_13:
        /*0038*/ 	.byte	0x03, 0x50
        /*003a*/ 	.short	0x0000


	//----- nvinfo : EIATTR_MAXREG_COUNT
	.align		4
        /*003c*/ 	.byte	0x03, 0x1b
        /*003e*/ 	.short	0x00ff


	//----- nvinfo : EIATTR_MERCURY_ISA_VERSION
	.align		4
        /*0040*/ 	.byte	0x03, 0x5f
        /*0042*/ 	.short	0x0101


	//----- nvinfo : EIATTR_VRC_CTA_INIT_COUNT
	.align		4
        /*0044*/ 	.byte	0x02, 0x4a
	.zero		1
	.zero		1


	//----- nvinfo : EIATTR_EXIT_INSTR_OFFSETS
	.align		4
        /*0048*/ 	.byte	0x04, 0x1c
        /*004a*/ 	.short	(.L_15 - .L_14)


	//   ....[0]....
.L_14:
        /*004c*/ 	.word	0x00000070


	//   ....[1]....
        /*0050*/ 	.word	0x00000150


	//----- nvinfo : EIATTR_CRS_STACK_SIZE
	.align		4
.L_15:
        /*0054*/ 	.byte	0x04, 0x1e
        /*0056*/ 	.short	(.L_17 - .L_16)
.L_16:
        /*0058*/ 	.word	0x00000000


	//----- nvinfo : EIATTR_CBANK_PARAM_SIZE
	.align		4
.L_17:
        /*005c*/ 	.byte	0x03, 0x19
        /*005e*/ 	.short	0x0014


	//----- nvinfo : EIATTR_PARAM_CBANK
	.align		4
        /*0060*/ 	.byte	0x04, 0x0a
        /*0062*/ 	.short	(.L_19 - .L_18)
	.align		4
.L_18:
        /*0064*/ 	.word	index@(.nv.constant0._Z3addPKfPfi)
        /*0068*/ 	.short	0x0380
        /*006a*/ 	.short	0x0014


	//----- nvinfo : EIATTR_SW_WAR
	.align		4
.L_19:
        /*006c*/ 	.byte	0x04, 0x36
        /*006e*/ 	.short	(.L_21 - .L_20)
.L_20:
        /*0070*/ 	.word	0x00000008
.L_21:


//--------------------- .nv.callgraph             --------------------------
	.section	.nv.callgraph,"",@"SHT_CUDA_CALLGRAPH"
	.align	4
	.sectionentsize	8
	.align		4
        /*0000*/ 	.word	0x00000000
	.align		4
        /*0004*/ 	.word	0xffffffff
	.align		4
        /*0008*/ 	.word	0x00000000
	.align		4
        /*000c*/ 	.word	0xfffffffe
	.align		4
        /*0010*/ 	.word	0x00000000
	.align		4
        /*0014*/ 	.word	0xfffffffd
	.align		4
        /*0018*/ 	.word	0x00000000
	.align		4
        /*001c*/ 	.word	0xfffffffc


//--------------------- .text._Z3addPKfPfi        --------------------------
	.section	.text._Z3addPKfPfi,"ax",@progbits
	.align	128
        .global         _Z3addPKfPfi
        .type           _Z3addPKfPfi,@function
        .size           _Z3addPKfPfi,(.L_x_2 - _Z3addPKfPfi)
        .other          _Z3addPKfPfi,@"STO_CUDA_ENTRY STV_DEFAULT"
_Z3addPKfPfi:
.text._Z3addPKfPfi:
[----:B------:R-:W-:Y:S01]  /*0000*/  LDC R1, c[0x0][0x37c] ;  /* 0x0000df00ff017b82 */ /* 0x000fe20000000800 */
[----:B------:R-:W0:Y:S07]  /*0010*/  S2R R0, SR_TID.X ;  /* 0x0000000000007919 */ /* 0x000e2e0000002100 */
[----:B------:R-:W0:Y:S01]  /*0020*/  S2UR UR4, SR_CTAID.X ;  /* 0x00000000000479c3 */ /* 0x000e220000002500 */
[----:B------:R-:W1:Y:S07]  /*0030*/  LDCU UR5, c[0x0][0x390] ;  /* 0x00007200ff0577ac */ /* 0x000e6e0008000800 */
[----:B------:R-:W0:Y:S02]  /*0040*/  LDC R11, c[0x0][0x360] ;  /* 0x0000d800ff0b7b82 */ /* 0x000e240000000800 */
[----:B0-----:R-:W-:-:S05]  /*0050*/  IMAD R0, R11, UR4, R0 ;  /* 0x000000040b007c24 */ /* 0x001fca000f8e0200 */
[----:B-1----:R-:W-:-:S13]  /*0060*/  ISETP.GE.AND P0, PT, R0, UR5, PT ;  /* 0x0000000500007c0c */ /* 0x002fda000bf06270 */
[----:B------:R-:W-:Y:S05]  /*0070*/  @P0 EXIT ;  /* 0x000000000000094d */ /* 0x000fea0003800000 */
[----:B------:R-:W0:Y:S01]  /*0080*/  LDC.64 R6, c[0x0][0x380] ;  /* 0x0000e000ff067b82 */ /* 0x000e220000000a00 */
[----:B------:R-:W1:Y:S01]  /*0090*/  LDCU UR4, c[0x0][0x370] ;  /* 0x00006e00ff0477ac */ /* 0x000e620008000800 */
[----:B------:R-:W2:Y:S06]  /*00a0*/  LDCU.64 UR6, c[0x0][0x358] ;  /* 0x00006b00ff0677ac */ /* 0x000eac0008000a00 */
[----:B------:R-:W3:Y:S01]  /*00b0*/  LDC.64 R8, c[0x0][0x388] ;  /* 0x0000e200ff087b82 */ /* 0x000ee20000000a00 */
[----:B-1----:R-:W-:-:S07]  /*00c0*/  IMAD R11, R11, UR4, RZ ;  /* 0x000000040b0b7c24 */ /* 0x002fce000f8e02ff */
.L_x_0:
[----:B0-----:R-:W-:-:S06]  /*00d0*/  IMAD.WIDE R2, R0, 0x4, R6 ;  /* 0x0000000400027825 */ /* 0x001fcc00078e0206 */
[----:B--2---:R-:W2:Y:S01]  /*00e0*/  LDG.E R2, desc[UR6][R2.64] ;  /* 0x0000000602027981 */ /* 0x004ea2000c1e1900 */
[----:B-1-3--:R-:W-:Y:S01]  /*00f0*/  IMAD.WIDE R4, R0, 0x4, R8 ;  /* 0x0000000400047825 */ /* 0x00afe200078e0208 */
[----:B------:R-:W-:-:S04]  /*0100*/  IADD3 R0, PT, PT, R11, R0, RZ ;  /* 0x000000000b007210 */ /* 0x000fc80007ffe0ff */
[----:B------:R-:W-:Y:S01]  /*0110*/  ISETP.GE.AND P0, PT, R0, UR5, PT ;  /* 0x0000000500007c0c */ /* 0x000fe2000bf06270 */
[----:B--2---:R-:W-:-:S05]  /*0120*/  FADD R13, R2, 2 ;  /* 0x40000000020d7421 */ /* 0x004fca0000000000 */
[----:B------:R1:W-:Y:S07]  /*0130*/  STG.E desc[UR6][R4.64], R13 ;  /* 0x0000000d04007986 */ /* 0x0003ee000c101906 */
[----:B------:R-:W-:Y:S05]  /*0140*/  @!P0 BRA `(.L_x_0) ;  /* 0xfffffffc00e08947 */ /* 0x000fea000383ffff */
[----:B------:R-:W-:Y:S05]  /*0150*/  EXIT ;  /* 0x000000000000794d */ /* 0x000fea0003800000 */
.L_x_1:
[----:B------:R-:W-:-:S00]  /*0160*/  BRA `(.L_x_1) ;  /* 0xfffffffc00fc7947 */ /* 0x000fc0000383ffff */
[----:B------:R-:W-:-:S00]  /*0170*/  NOP ;  /* 0x0000000000007918 */ /* 0x000fc00000000000 */
        /* <DEDUP_REMOVED lines=8> */
.L_x_2:


//--------------------- .nv.shared.reserved.0     --------------------------
	.section	.nv.shared.reserved.0,"aw",@nobits
	.weak		__nv_reservedSMEM_offset_0_alias
	.size		__nv_reservedSMEM_offset_0_alias, 0, 64
	.other		__nv_reservedSMEM_offset_0_alias,@"STO_CUDA_RESERVED_SHARED STV_DEFAULT"
__nv_reservedSMEM_offset_0_alias:
	.zero		0
	.zero		64


//--------------------- .nv.constant0._Z3addPKfPfi --------------------------
	.section	.nv.constant0._Z3addPKfPfi,"a",@progbits
	.sectionflags	@""
	.align	4
.nv.constant0._Z3addPKfPfi:
	.zero		916


//--------------------- SYMBOLS --------------------------

	.type		.nv.reservedSmem.offset0,@object
	.size		.nv.reservedSmem.offset0,0x4
